//
// Generated by NVIDIA NVVM Compiler
//
// Compiler Build ID: CL-36424714
// Cuda compilation tools, release 13.0, V13.0.88
// Based on NVVM 20.0.0
//

.version 9.0
.target sm_100
.address_size 64

	// .globl	_Z2scPii
// _ZZ2scPiiE3arr has been demoted

.visible .entry _Z2scPii(
	.param .u64 .ptr .align 1 _Z2scPii_param_0,
	.param .u32 _Z2scPii_param_1
)
{
	.reg .pred 	%p<4>;
	.reg .b32 	%r<24>;
	.reg .b64 	%rd<5>;
	// demoted variable
	.shared .align 4 .b8 _ZZ2scPiiE3arr[20];
	ld.param.u64 	%rd2, [_Z2scPii_param_0];
	ld.param.u32 	%r9, [_Z2scPii_param_1];
	mov.u32 	%r1, %tid.x;
	mov.u32 	%r10, %ntid.x;
	mov.u32 	%r11, %ctaid.x;
	mad.lo.s32 	%r2, %r10, %r11, %r1;
	setp.ge.s32 	%p1, %r2, %r9;
	@%p1 bra 	$L__BB0_5;
	cvta.to.global.u64 	%rd3, %rd2;
	mul.wide.s32 	%rd4, %r2, 4;
	add.s64 	%rd1, %rd3, %rd4;
	ld.global.u32 	%r12, [%rd1];
	shl.b32 	%r13, %r2, 2;
	mov.u32 	%r14, _ZZ2scPiiE3arr;
	add.s32 	%r3, %r14, %r13;
	st.shared.u32 	[%r3], %r12;
	bar.sync 	0;
	setp.eq.s32 	%p2, %r1, 0;
	@%p2 bra 	$L__BB0_6;
	mov.b32 	%r22, 1;
$L__BB0_3:
	bar.sync 	0;
	ld.shared.u32 	%r16, [%r3];
	sub.s32 	%r17, %r2, %r22;
	shl.b32 	%r18, %r17, 2;
	add.s32 	%r20, %r14, %r18;
	ld.shared.u32 	%r21, [%r20];
	add.s32 	%r23, %r21, %r16;
	st.shared.u32 	[%r3], %r23;
	shl.b32 	%r22, %r22, 1;
	setp.le.u32 	%p3, %r22, %r1;
	@%p3 bra 	$L__BB0_3;
$L__BB0_4:
	st.global.u32 	[%rd1], %r23;
$L__BB0_5:
	ret;
$L__BB0_6:
	ld.shared.u32 	%r23, [%r3];
	bra.uni 	$L__BB0_4;

}


// ===== COMPILED SASS (sm_100) =====

	.target	sm_100

	.elftype	@"ET_EXEC"


//--------------------- .note.nv.tkinfo           --------------------------
	.section	.note.nv.tkinfo,"",@"SHT_NOTE"
	.sectionflags	@"SHF_NOTE_NV_TKINFO"
	.tkinfo
        /*0018*/ 	.word	0x00000002
        /*0030*/ 	.string	""
        /*0030*/ 	.string	"ptxas"
        /*0030*/ 	.string	"Cuda compilation tools, release 13.0, V13.0.88"
        /*0030*/ 	.string	"Build cuda_13.0.r13.0/compiler.36424714_0"
        /*0030*/ 	.string	"-arch sm_100 -m 64 "



//--------------------- .note.nv.cuinfo           --------------------------
	.section	.note.nv.cuinfo,"",@"SHT_NOTE"
	.sectionflags	@"SHF_NOTE_NV_CUINFO"
        /*0018*/ 	.short	0x0002
        /*001a*/ 	.short	0x0064
        /*001c*/ 	.short	0x0082
	.zero		2


//--------------------- .nv.info                  --------------------------
	.section	.nv.info,"",@"SHT_CUDA_INFO"
	.align	4


	//----- nvinfo : EIATTR_REGCOUNT
	.align		4
        /*0000*/ 	.byte	0x04, 0x2f
        /*0002*/ 	.short	(.L_1 - .L_0)
	.align		4
.L_0:
        /*0004*/ 	.word	index@(_Z2scPii)
        /*0008*/ 	.word	0x0000000e


	//----- nvinfo : EIATTR_FRAME_SIZE
	.align		4
.L_1:
        /*000c*/ 	.byte	0x04, 0x11
        /*000e*/ 	.short	(.L_3 - .L_2)
	.align		4
.L_2:
        /*0010*/ 	.word	index@(_Z2scPii)
        /*0014*/ 	.word	0x00000000


	//----- nvinfo : EIATTR_MIN_STACK_SIZE
	.align		4
.L_3:
        /*0018*/ 	.byte	0x04, 0x12
        /*001a*/ 	.short	(.L_5 - .L_4)
	.align		4
.L_4:
        /*001c*/ 	.word	index@(_Z2scPii)
        /*0020*/ 	.word	0x00000000
.L_5:


//--------------------- .nv.compat                --------------------------
	.section	.nv.compat,"",@"SHT_CUDA_COMPAT_INFO"
	.align	4
        /*0000*/ 	.byte	0x02, 0x09, 0x00, 0x00, 0x02, 0x02, 0x01, 0x00, 0x02, 0x05, 0x05, 0x00, 0x03, 0x07, 0x01, 0x01
        /*0010*/ 	.byte	0x02, 0x03, 0x00, 0x00, 0x02, 0x06, 0x01, 0x00, 0x04, 0x0b, 0x08, 0x00, 0x09, 0x00, 0x00, 0x00
        /*0020*/ 	.byte	0x00, 0x00, 0x00, 0x00


//--------------------- .nv.info._Z2scPii         --------------------------
	.section	.nv.info._Z2scPii,"",@"SHT_CUDA_INFO"
	.sectionflags	@""
	.align	4


	//----- nvinfo : EIATTR_CUDA_API_VERSION
	.align		4
        /*0000*/ 	.byte	0x04, 0x37
        /*0002*/ 	.short	(.L_7 - .L_6)
.L_6:
        /*0004*/ 	.word	0x00000082


	//----- nvinfo : EIATTR_KPARAM_INFO
	.align		4
.L_7:
        /*0008*/ 	.byte	0x04, 0x17
        /*000a*/ 	.short	(.L_9 - .L_8)
.L_8:
        /*000c*/ 	.word	0x00000000
        /*0010*/ 	.short	0x0001
        /*0012*/ 	.short	0x0008
        /*0014*/ 	.byte	0x00, 0xf0, 0x11, 0x00


	//----- nvinfo : EIATTR_KPARAM_INFO
	.align		4
.L_9:
        /*0018*/ 	.byte	0x04, 0x17
        /*001a*/ 	.short	(.L_11 - .L_10)
.L_10:
        /*001c*/ 	.word	0x00000000
        /*0020*/ 	.short	0x0000
        /*0022*/ 	.short	0x0000
        /*0024*/ 	.byte	0x00, 0xf5, 0x21, 0x00


	//----- nvinfo : EIATTR_SPARSE_MMA_MASK
	.align		4
.L_11:
        /*0028*/ 	.byte	0x03, 0x50
        /*002a*/ 	.short	0x0000


	//----- nvinfo : EIATTR_MAXREG_COUNT
	.align		4
        /*002c*/ 	.byte	0x03, 0x1b
        /*002e*/ 	.short	0x00ff


	//----- nvinfo : EIATTR_NUM_BARRIERS
	.align		4
        /*0030*/ 	.byte	0x02, 0x4c
        /*0032*/ 	.byte	0x01
	.zero		1


	//----- nvinfo : EIATTR_MERCURY_ISA_VERSION
	.align		4
        /*0034*/ 	.byte	0x03, 0x5f
        /*0036*/ 	.short	0x0101


	//----- nvinfo : EIATTR_VRC_CTA_INIT_COUNT
	.align		4
        /*0038*/ 	.byte	0x02, 0x4a
	.zero		1
	.zero		1


	//----- nvinfo : EIATTR_EXIT_INSTR_OFFSETS
	.align		4
        /*003c*/ 	.byte	0x04, 0x1c
        /*003e*/ 	.short	(.L_13 - .L_12)


	//   ....[0]....
.L_12:
        /*0040*/ 	.word	0x00000070


	//   ....[1]....
        /*0044*/ 	.word	0x00000220


	//----- nvinfo : EIATTR_CRS_STACK_SIZE
	.align		4
.L_13:
        /*0048*/ 	.byte	0x04, 0x1e
        /*004a*/ 	.short	(.L_15 - .L_14)
.L_14:
        /*004c*/ 	.word	0x00000000


	//----- nvinfo : EIATTR_CBANK_PARAM_SIZE
	.align		4
.L_15:
        /*0050*/ 	.byte	0x03, 0x19
        /*0052*/ 	.short	0x000c


	//----- nvinfo : EIATTR_PARAM_CBANK
	.align		4
        /*0054*/ 	.byte	0x04, 0x0a
        /*0056*/ 	.short	(.L_17 - .L_16)
	.align		4
.L_16:
        /*0058*/ 	.word	index@(.nv.constant0._Z2scPii)
        /*005c*/ 	.short	0x0380
        /*005e*/ 	.short	0x000c


	//----- nvinfo : EIATTR_SW_WAR
	.align		4
.L_17:
        /*0060*/ 	.byte	0x04, 0x36
        /*0062*/ 	.short	(.L_19 - .L_18)
.L_18:
        /*0064*/ 	.word	0x00000008
.L_19:


//--------------------- .nv.callgraph             --------------------------
	.section	.nv.callgraph,"",@"SHT_CUDA_CALLGRAPH"
	.align	4
	.sectionentsize	8
	.align		4
        /*0000*/ 	.word	0x00000000
	.align		4
        /*0004*/ 	.word	0xffffffff
	.align		4
        /*0008*/ 	.word	0x00000000
	.align		4
        /*000c*/ 	.word	0xfffffffe
	.align		4
        /*0010*/ 	.word	0x00000000
	.align		4
        /*0014*/ 	.word	0xfffffffd
	.align		4
        /*0018*/ 	.word	0x00000000
	.align		4
        /*001c*/ 	.word	0xfffffffc


//--------------------- .text._Z2scPii            --------------------------
	.section	.text._Z2scPii,"ax",@progbits
	.align	128
        .global         _Z2scPii
        .type           _Z2scPii,@function
        .size           _Z2scPii,(.L_x_3 - _Z2scPii)
        .other          _Z2scPii,@"STO_CUDA_ENTRY STV_DEFAULT"
_Z2scPii:
.text._Z2scPii:
[----:B------:R-:W-:Y:S01]  /*0000*/  LDC R1, c[0x0][0x37c] ;  /* 0x0000df00ff017b82 */ /* 0x000fe20000000800 */
[----:B------:R-:W0:Y:S01]  /*0010*/  S2R R11, SR_TID.X ;  /* 0x00000000000b7919 */ /* 0x000e220000002100 */
[----:B------:R-:W0:Y:S01]  /*0020*/  LDCU UR4, c[0x0][0x360] ;  /* 0x00006c00ff0477ac */ /* 0x000e220008000800 */
[----:B------:R-:W0:Y:S01]  /*0030*/  S2R R0, SR_CTAID.X ;  /* 0x0000000000007919 */ /* 0x000e220000002500 */
[----:B------:R-:W1:Y:S01]  /*0040*/  LDCU UR5, c[0x0][0x388] ;  /* 0x00007100ff0577ac */ /* 0x000e620008000800 */
[----:B0-----:R-:W-:-:S05]  /*0050*/  IMAD R5, R0, UR4, R11 ;  /* 0x0000000400057c24 */ /* 0x001fca000f8e020b */
[----:B-1----:R-:W-:-:S13]  /*0060*/  ISETP.GE.AND P0, PT, R5, UR5, PT ;  /* 0x0000000505007c0c */ /* 0x002fda000bf06270 */
[----:B------:R-:W-:Y:S05]  /*0070*/  @P0 EXIT ;  /* 0x000000000000094d */ /* 0x000fea0003800000 */
[----:B------:R-:W0:Y:S01]  /*0080*/  LDC.64 R2, c[0x0][0x380] ;  /* 0x0000e000ff027b82 */ /* 0x000e220000000a00 */
[----:B------:R-:W1:Y:S01]  /*0090*/  LDCU.64 UR6, c[0x0][0x358] ;  /* 0x00006b00ff0677ac */ /* 0x000e620008000a00 */
[----:B0-----:R-:W-:-:S05]  /*00a0*/  IMAD.WIDE R2, R5, 0x4, R2 ;  /* 0x0000000405027825 */ /* 0x001fca00078e0202 */
[----:B-1----:R-:W2:Y:S01]  /*00b0*/  LDG.E R0, desc[UR6][R2.64] ;  /* 0x0000000602007981 */ /* 0x002ea2000c1e1900 */
[----:B------:R-:W0:Y:S01]  /*00c0*/  S2UR UR5, SR_CgaCtaId ;  /* 0x00000000000579c3 */ /* 0x000e220000008800 */
[----:B------:R-:W-:Y:S01]  /*00d0*/  UMOV UR4, 0x400 ;  /* 0x0000040000047882 */ /* 0x000fe20000000000 */
[----:B------:R-:W-:Y:S01]  /*00e0*/  ISETP.NE.AND P0, PT, R11, RZ, PT ;  /* 0x000000ff0b00720c */ /* 0x000fe20003f05270 */
[----:B0-----:R-:W-:-:S06]  /*00f0*/  ULEA UR4, UR5, UR4, 0x18 ;  /* 0x0000000405047291 */ /* 0x001fcc000f8ec0ff */
[----:B------:R-:W-:-:S05]  /*0100*/  LEA R7, R5, UR4, 0x2 ;  /* 0x0000000405077c11 */ /* 0x000fca000f8e10ff */
[----:B--2---:R0:W-:Y:S01]  /*0110*/  STS [R7], R0 ;  /* 0x0000000007007388 */ /* 0x0041e20000000800 */
[----:B------:R-:W-:Y:S06]  /*0120*/  BAR.SYNC.DEFER_BLOCKING 0x0 ;  /* 0x0000000000007b1d */ /* 0x000fec0000010000 */
[----:B------:R0:W1:Y:S01]  /*0130*/  @!P0 LDS R4, [R7] ;  /* 0x0000000007048984 */ /* 0x0000620000000800 */
[----:B------:R-:W-:Y:S05]  /*0140*/  @!P0 BRA `(.L_x_0) ;  /* 0x0000000000308947 */ /* 0x000fea0003800000 */
[----:B0-----:R-:W-:-:S07]  /*0150*/  IMAD.MOV.U32 R0, RZ, RZ, 0x1 ;  /* 0x00000001ff007424 */ /* 0x001fce00078e00ff */
.L_x_1:
[----:B------:R-:W-:Y:S05]  /*0160*/  WARPSYNC.ALL ;  /* 0x0000000000007948 */ /* 0x000fea0003800000 */
[----:B------:R-:W-:Y:S01]  /*0170*/  BAR.SYNC.DEFER_BLOCKING 0x0 ;  /* 0x0000000000007b1d */ /* 0x000fe20000010000 */
[----:B-12---:R-:W-:Y:S02]  /*0180*/  IMAD.IADD R4, R5, 0x1, -R0 ;  /* 0x0000000105047824 */ /* 0x006fe400078e0a00 */
[----:B------:R-:W-:-:S03]  /*0190*/  IMAD.SHL.U32 R0, R0, 0x2, RZ ;  /* 0x0000000200007824 */ /* 0x000fc600078e00ff */
[----:B------:R-:W-:Y:S02]  /*01a0*/  LEA R6, R4, UR4, 0x2 ;  /* 0x0000000404067c11 */ /* 0x000fe4000f8e10ff */
[----:B------:R-:W-:-:S03]  /*01b0*/  ISETP.GT.U32.AND P0, PT, R0, R11, PT ;  /* 0x0000000b0000720c */ /* 0x000fc60003f04070 */
[----:B------:R-:W-:Y:S04]  /*01c0*/  LDS R9, [R6] ;  /* 0x0000000006097984 */ /* 0x000fe80000000800 */
[----:B------:R-:W0:Y:S02]  /*01d0*/  LDS R4, [R7] ;  /* 0x0000000007047984 */ /* 0x000e240000000800 */
[----:B0-----:R-:W-:-:S05]  /*01e0*/  IADD3 R4, PT, PT, R4, R9, RZ ;  /* 0x0000000904047210 */ /* 0x001fca0007ffe0ff */
[----:B------:R2:W-:Y:S01]  /*01f0*/  STS [R7], R4 ;  /* 0x0000000407007388 */ /* 0x0005e20000000800 */
[----:B------:R-:W-:Y:S05]  /*0200*/  @!P0 BRA `(.L_x_1) ;  /* 0xfffffffc00d48947 */ /* 0x000fea000383ffff */
.L_x_0:
[----:B-1----:R-:W-:Y:S01]  /*0210*/  STG.E desc[UR6][R2.64], R4 ;  /* 0x0000000402007986 */ /* 0x002fe2000c101906 */
[----:B------:R-:W-:Y:S05]  /*0220*/  EXIT ;  /* 0x000000000000794d */ /* 0x000fea0003800000 */
.L_x_2:
[----:B------:R-:W-:-:S00]  /*0230*/  BRA `(.L_x_2) ;  /* 0xfffffffc00fc7947 */ /* 0x000fc0000383ffff */
[----:B------:R-:W-:-:S00]  /*0240*/  NOP ;  /* 0x0000000000007918 */ /* 0x000fc00000000000 */
        /* <DEDUP_REMOVED lines=11> */
.L_x_3:


//--------------------- .nv.shared._Z2scPii       --------------------------
	.section	.nv.shared._Z2scPii,"aw",@nobits
	.sectionflags	@""
	.align	4
.nv.shared._Z2scPii:
	.zero		1044


//--------------------- .nv.shared.reserved.0     --------------------------
	.section	.nv.shared.reserved.0,"aw",@nobits
	.weak		__nv_reservedSMEM_offset_0_alias
	.size		__nv_reservedSMEM_offset_0_alias, 0, 64
	.other		__nv_reservedSMEM_offset_0_alias,@"STO_CUDA_RESERVED_SHARED STV_DEFAULT"
__nv_reservedSMEM_offset_0_alias:
	.zero		0
	.zero		64


//--------------------- .nv.constant0._Z2scPii    --------------------------
	.section	.nv.constant0._Z2scPii,"a",@progbits
	.sectionflags	@""
	.align	4
.nv.constant0._Z2scPii:
	.zero		908


//--------------------- SYMBOLS --------------------------

	.type		.nv.reservedSmem.offset0,@object
	.size		.nv.reservedSmem.offset0,0x4
	.type		.nv.reservedSmem.cap,@object
	.size		.nv.reservedSmem.cap,0x4
